//
// Generated by NVIDIA NVVM Compiler
//
// Compiler Build ID: CL-36424714
// Cuda compilation tools, release 13.0, V13.0.88
// Based on NVVM 20.0.0
//

.version 9.0
.target sm_100
.address_size 64

	// .globl	_Z17normalize_weightsPff

.visible .entry _Z17normalize_weightsPff(
	.param .u64 .ptr .align 1 _Z17normalize_weightsPff_param_0,
	.param .f32 _Z17normalize_weightsPff_param_1
)
{
	.reg .b32 	%r<5>;
	.reg .b32 	%f<6>;
	.reg .b64 	%rd<5>;

	ld.param.u64 	%rd1, [_Z17normalize_weightsPff_param_0];
	ld.param.f32 	%f1, [_Z17normalize_weightsPff_param_1];
	cvta.to.global.u64 	%rd2, %rd1;
	mov.u32 	%r1, %ctaid.x;
	mov.u32 	%r2, %ntid.x;
	mov.u32 	%r3, %tid.x;
	mad.lo.s32 	%r4, %r1, %r2, %r3;
	mul.wide.s32 	%rd3, %r4, 4;
	add.s64 	%rd4, %rd2, %rd3;
	ld.global.f32 	%f2, [%rd4];
	add.f32 	%f3, %f2, 0fBF000000;
	add.f32 	%f4, %f3, %f3;
	mul.f32 	%f5, %f1, %f4;
	st.global.f32 	[%rd4], %f5;
	ret;

}
	// .globl	_Z14forward_hiddenPfS_S_
.visible .entry _Z14forward_hiddenPfS_S_(
	.param .u64 .ptr .align 1 _Z14forward_hiddenPfS_S__param_0,
	.param .u64 .ptr .align 1 _Z14forward_hiddenPfS_S__param_1,
	.param .u64 .ptr .align 1 _Z14forward_hiddenPfS_S__param_2
)
{
	.reg .pred 	%p<2>;
	.reg .b32 	%r<9>;
	.reg .b32 	%f<8>;
	.reg .b64 	%rd<15>;

	ld.param.u64 	%rd2, [_Z14forward_hiddenPfS_S__param_0];
	ld.param.u64 	%rd3, [_Z14forward_hiddenPfS_S__param_1];
	ld.param.u64 	%rd4, [_Z14forward_hiddenPfS_S__param_2];
	cvta.to.global.u64 	%rd1, %rd4;
	cvta.to.global.u64 	%rd5, %rd3;
	cvta.to.global.u64 	%rd6, %rd2;
	mov.u32 	%r2, %ctaid.x;
	mov.u32 	%r3, %ntid.x;
	mul.lo.s32 	%r4, %r2, %r3;
	mov.u32 	%r5, %tid.x;
	add.s32 	%r1, %r4, %r5;
	mul.lo.s32 	%r6, %r5, 3;
	mul.wide.u32 	%rd7, %r6, 4;
	add.s64 	%rd8, %rd6, %rd7;
	ld.global.f32 	%f1, [%rd8];
	ld.global.f32 	%f2, [%rd8+4];
	mul.wide.s32 	%rd9, %r4, 4;
	add.s64 	%rd10, %rd5, %rd9;
	ld.global.f32 	%f3, [%rd10];
	fma.rn.f32 	%f4, %f2, %f3, %f1;
	ld.global.f32 	%f5, [%rd8+8];
	ld.global.f32 	%f6, [%rd10+4];
	fma.rn.f32 	%f7, %f5, %f6, %f4;
	setp.leu.f32 	%p1, %f7, 0f00000000;
	@%p1 bra 	$L__BB1_2;
	mul.wide.s32 	%rd13, %r1, 4;
	add.s64 	%rd14, %rd1, %rd13;
	mov.b32 	%r8, 1065353216;
	st.global.u32 	[%rd14], %r8;
	bra.uni 	$L__BB1_3;
$L__BB1_2:
	mul.wide.s32 	%rd11, %r1, 4;
	add.s64 	%rd12, %rd1, %rd11;
	mov.b32 	%r7, 0;
	st.global.u32 	[%rd12], %r7;
$L__BB1_3:
	ret;

}
	// .globl	_Z14forward_outputPfS_S_
.visible .entry _Z14forward_outputPfS_S_(
	.param .u64 .ptr .align 1 _Z14forward_outputPfS_S__param_0,
	.param .u64 .ptr .align 1 _Z14forward_outputPfS_S__param_1,
	.param .u64 .ptr .align 1 _Z14forward_outputPfS_S__param_2
)
{
	.reg .pred 	%p<2>;
	.reg .b32 	%r<9>;
	.reg .b32 	%f<8>;
	.reg .b64 	%rd<15>;

	ld.param.u64 	%rd2, [_Z14forward_outputPfS_S__param_0];
	ld.param.u64 	%rd3, [_Z14forward_outputPfS_S__param_1];
	ld.param.u64 	%rd4, [_Z14forward_outputPfS_S__param_2];
	cvta.to.global.u64 	%rd1, %rd4;
	cvta.to.global.u64 	%rd5, %rd3;
	cvta.to.global.u64 	%rd6, %rd2;
	mov.u32 	%r2, %ctaid.x;
	mov.u32 	%r3, %ntid.x;
	mul.lo.s32 	%r4, %r2, %r3;
	mov.u32 	%r5, %tid.x;
	add.s32 	%r1, %r4, %r5;
	mul.wide.u32 	%rd7, %r5, 4;
	add.s64 	%rd8, %rd6, %rd7;
	ld.global.f32 	%f1, [%rd8+24];
	ld.global.f32 	%f2, [%rd8+28];
	shl.b32 	%r6, %r4, 1;
	mul.wide.s32 	%rd9, %r6, 4;
	add.s64 	%rd10, %rd5, %rd9;
	ld.global.f32 	%f3, [%rd10];
	fma.rn.f32 	%f4, %f2, %f3, %f1;
	ld.global.f32 	%f5, [%rd8+32];
	ld.global.f32 	%f6, [%rd10+4];
	fma.rn.f32 	%f7, %f5, %f6, %f4;
	setp.leu.f32 	%p1, %f7, 0f00000000;
	@%p1 bra 	$L__BB2_2;
	mul.wide.s32 	%rd13, %r1, 4;
	add.s64 	%rd14, %rd1, %rd13;
	mov.b32 	%r8, 1065353216;
	st.global.u32 	[%rd14], %r8;
	bra.uni 	$L__BB2_3;
$L__BB2_2:
	mul.wide.s32 	%rd11, %r1, 4;
	add.s64 	%rd12, %rd1, %rd11;
	mov.b32 	%r7, 0;
	st.global.u32 	[%rd12], %r7;
$L__BB2_3:
	ret;

}
	// .globl	_Z13deltas_outputPfS_S_i
.visible .entry _Z13deltas_outputPfS_S_i(
	.param .u64 .ptr .align 1 _Z13deltas_outputPfS_S_i_param_0,
	.param .u64 .ptr .align 1 _Z13deltas_outputPfS_S_i_param_1,
	.param .u64 .ptr .align 1 _Z13deltas_outputPfS_S_i_param_2,
	.param .u32 _Z13deltas_outputPfS_S_i_param_3
)
{
	.reg .b32 	%r<6>;
	.reg .b32 	%f<9>;
	.reg .b64 	%rd<12>;

	ld.param.u64 	%rd1, [_Z13deltas_outputPfS_S_i_param_0];
	ld.param.u64 	%rd2, [_Z13deltas_outputPfS_S_i_param_1];
	ld.param.u64 	%rd3, [_Z13deltas_outputPfS_S_i_param_2];
	ld.param.u32 	%r1, [_Z13deltas_outputPfS_S_i_param_3];
	cvta.to.global.u64 	%rd4, %rd3;
	cvta.to.global.u64 	%rd5, %rd2;
	cvta.to.global.u64 	%rd6, %rd1;
	mov.u32 	%r2, %ctaid.x;
	mov.u32 	%r3, %tid.x;
	mad.lo.s32 	%r4, %r1, %r2, %r3;
	add.s32 	%r5, %r4, 2;
	mul.wide.u32 	%rd7, %r2, 4;
	add.s64 	%rd8, %rd6, %rd7;
	ld.global.f32 	%f1, [%rd8];
	add.s64 	%rd9, %rd5, %rd7;
	ld.global.f32 	%f2, [%rd9];
	sub.f32 	%f3, %f1, %f2;
	mul.f32 	%f4, %f3, %f3;
	mov.f32 	%f5, 0f3F800000;
	sub.f32 	%f6, %f5, %f1;
	mul.f32 	%f7, %f1, %f6;
	mul.f32 	%f8, %f7, %f4;
	mul.wide.s32 	%rd10, %r5, 4;
	add.s64 	%rd11, %rd4, %rd10;
	st.global.f32 	[%rd11], %f8;
	ret;

}
	// .globl	_Z13deltas_hiddenPfS_S_S_i
.visible .entry _Z13deltas_hiddenPfS_S_S_i(
	.param .u64 .ptr .align 1 _Z13deltas_hiddenPfS_S_S_i_param_0,
	.param .u64 .ptr .align 1 _Z13deltas_hiddenPfS_S_S_i_param_1,
	.param .u64 .ptr .align 1 _Z13deltas_hiddenPfS_S_S_i_param_2,
	.param .u64 .ptr .align 1 _Z13deltas_hiddenPfS_S_S_i_param_3,
	.param .u32 _Z13deltas_hiddenPfS_S_S_i_param_4
)
{
	.reg .b32 	%r<6>;
	.reg .b32 	%f<9>;
	.reg .b64 	%rd<15>;

	ld.param.u64 	%rd1, [_Z13deltas_hiddenPfS_S_S_i_param_1];
	ld.param.u64 	%rd2, [_Z13deltas_hiddenPfS_S_S_i_param_2];
	ld.param.u64 	%rd3, [_Z13deltas_hiddenPfS_S_S_i_param_3];
	ld.param.u32 	%r1, [_Z13deltas_hiddenPfS_S_S_i_param_4];
	cvta.to.global.u64 	%rd4, %rd1;
	cvta.to.global.u64 	%rd5, %rd3;
	cvta.to.global.u64 	%rd6, %rd2;
	mov.u32 	%r2, %ctaid.x;
	mul.lo.s32 	%r3, %r1, %r2;
	mov.u32 	%r4, %tid.x;
	mul.wide.u32 	%rd7, %r4, 4;
	add.s64 	%rd8, %rd6, %rd7;
	ld.global.f32 	%f1, [%rd8+28];
	mul.wide.s32 	%rd9, %r3, 4;
	add.s64 	%rd10, %rd5, %rd9;
	ld.global.f32 	%f2, [%rd10+8];
	mul.f32 	%f3, %f1, %f2;
	mul.wide.u32 	%rd11, %r2, 4;
	add.s64 	%rd12, %rd4, %rd11;
	ld.global.f32 	%f4, [%rd12];
	mov.f32 	%f5, 0f3F800000;
	sub.f32 	%f6, %f5, %f4;
	mul.f32 	%f7, %f4, %f6;
	mul.f32 	%f8, %f3, %f7;
	shl.b32 	%r5, %r4, 2;
	cvt.u64.u32 	%rd13, %r5;
	add.s64 	%rd14, %rd10, %rd13;
	st.global.f32 	[%rd14], %f8;
	ret;

}


// ===== COMPILED SASS (sm_100) =====

	.target	sm_100

	.elftype	@"ET_EXEC"


//--------------------- .note.nv.tkinfo           --------------------------
	.section	.note.nv.tkinfo,"",@"SHT_NOTE"
	.sectionflags	@"SHF_NOTE_NV_TKINFO"
	.tkinfo
        /*0018*/ 	.word	0x00000002
        /*0030*/ 	.string	""
        /*0030*/ 	.string	"ptxas"
        /*0030*/ 	.string	"Cuda compilation tools, release 13.0, V13.0.88"
        /*0030*/ 	.string	"Build cuda_13.0.r13.0/compiler.36424714_0"
        /*0030*/ 	.string	"-arch sm_100 -m 64 "



//--------------------- .note.nv.cuinfo           --------------------------
	.section	.note.nv.cuinfo,"",@"SHT_NOTE"
	.sectionflags	@"SHF_NOTE_NV_CUINFO"
        /*0018*/ 	.short	0x0002
        /*001a*/ 	.short	0x0064
        /*001c*/ 	.short	0x0082
	.zero		2


//--------------------- .nv.info                  --------------------------
	.section	.nv.info,"",@"SHT_CUDA_INFO"
	.align	4


	//----- nvinfo : EIATTR_REGCOUNT
	.align		4
        /*0000*/ 	.byte	0x04, 0x2f
        /*0002*/ 	.short	(.L_1 - .L_0)
	.align		4
.L_0:
        /*0004*/ 	.word	index@(_Z17normalize_weightsPff)
        /*0008*/ 	.word	0x00000008


	//----- nvinfo : EIATTR_FRAME_SIZE
	.align		4
.L_1:
        /*000c*/ 	.byte	0x04, 0x11
        /*000e*/ 	.short	(.L_3 - .L_2)
	.align		4
.L_2:
        /*0010*/ 	.word	index@(_Z17normalize_weightsPff)
        /*0014*/ 	.word	0x00000000


	//----- nvinfo : EIATTR_REGCOUNT
	.align		4
.L_3:
        /*0018*/ 	.byte	0x04, 0x2f
        /*001a*/ 	.short	(.L_5 - .L_4)
	.align		4
.L_4:
        /*001c*/ 	.word	index@(_Z14forward_hiddenPfS_S_)
        /*0020*/ 	.word	0x0000000e


	//----- nvinfo : EIATTR_FRAME_SIZE
	.align		4
.L_5:
        /*0024*/ 	.byte	0x04, 0x11
        /*0026*/ 	.short	(.L_7 - .L_6)
	.align		4
.L_6:
        /*0028*/ 	.word	index@(_Z14forward_hiddenPfS_S_)
        /*002c*/ 	.word	0x00000000


	//----- nvinfo : EIATTR_REGCOUNT
	.align		4
.L_7:
        /*0030*/ 	.byte	0x04, 0x2f
        /*0032*/ 	.short	(.L_9 - .L_8)
	.align		4
.L_8:
        /*0034*/ 	.word	index@(_Z14forward_outputPfS_S_)
        /*0038*/ 	.word	0x0000000e


	//----- nvinfo : EIATTR_FRAME_SIZE
	.align		4
.L_9:
        /*003c*/ 	.byte	0x04, 0x11
        /*003e*/ 	.short	(.L_11 - .L_10)
	.align		4
.L_10:
        /*0040*/ 	.word	index@(_Z14forward_outputPfS_S_)
        /*0044*/ 	.word	0x00000000


	//----- nvinfo : EIATTR_REGCOUNT
	.align		4
.L_11:
        /*0048*/ 	.byte	0x04, 0x2f
        /*004a*/ 	.short	(.L_13 - .L_12)
	.align		4
.L_12:
        /*004c*/ 	.word	index@(_Z13deltas_outputPfS_S_i)
        /*0050*/ 	.word	0x0000000e


	//----- nvinfo : EIATTR_FRAME_SIZE
	.align		4
.L_13:
        /*0054*/ 	.byte	0x04, 0x11
        /*0056*/ 	.short	(.L_15 - .L_14)
	.align		4
.L_14:
        /*0058*/ 	.word	index@(_Z13deltas_outputPfS_S_i)
        /*005c*/ 	.word	0x00000000


	//----- nvinfo : EIATTR_REGCOUNT
	.align		4
.L_15:
        /*0060*/ 	.byte	0x04, 0x2f
        /*0062*/ 	.short	(.L_17 - .L_16)
	.align		4
.L_16:
        /*0064*/ 	.word	index@(_Z13deltas_hiddenPfS_S_S_i)
        /*0068*/ 	.word	0x00000010


	//----- nvinfo : EIATTR_FRAME_SIZE
	.align		4
.L_17:
        /*006c*/ 	.byte	0x04, 0x11
        /*006e*/ 	.short	(.L_19 - .L_18)
	.align		4
.L_18:
        /*0070*/ 	.word	index@(_Z13deltas_hiddenPfS_S_S_i)
        /*0074*/ 	.word	0x00000000


	//----- nvinfo : EIATTR_MIN_STACK_SIZE
	.align		4
.L_19:
        /*0078*/ 	.byte	0x04, 0x12
        /*007a*/ 	.short	(.L_21 - .L_20)
	.align		4
.L_20:
        /*007c*/ 	.word	index@(_Z13deltas_hiddenPfS_S_S_i)
        /*0080*/ 	.word	0x00000000


	//----- nvinfo : EIATTR_MIN_STACK_SIZE
	.align		4
.L_21:
        /*0084*/ 	.byte	0x04, 0x12
        /*0086*/ 	.short	(.L_23 - .L_22)
	.align		4
.L_22:
        /*0088*/ 	.word	index@(_Z13deltas_outputPfS_S_i)
        /*008c*/ 	.word	0x00000000


	//----- nvinfo : EIATTR_MIN_STACK_SIZE
	.align		4
.L_23:
        /*0090*/ 	.byte	0x04, 0x12
        /*0092*/ 	.short	(.L_25 - .L_24)
	.align		4
.L_24:
        /*0094*/ 	.word	index@(_Z14forward_outputPfS_S_)
        /*0098*/ 	.word	0x00000000


	//----- nvinfo : EIATTR_MIN_STACK_SIZE
	.align		4
.L_25:
        /*009c*/ 	.byte	0x04, 0x12
        /*009e*/ 	.short	(.L_27 - .L_26)
	.align		4
.L_26:
        /*00a0*/ 	.word	index@(_Z14forward_hiddenPfS_S_)
        /*00a4*/ 	.word	0x00000000


	//----- nvinfo : EIATTR_MIN_STACK_SIZE
	.align		4
.L_27:
        /*00a8*/ 	.byte	0x04, 0x12
        /*00aa*/ 	.short	(.L_29 - .L_28)
	.align		4
.L_28:
        /*00ac*/ 	.word	index@(_Z17normalize_weightsPff)
        /*00b0*/ 	.word	0x00000000
.L_29:


//--------------------- .nv.compat                --------------------------
	.section	.nv.compat,"",@"SHT_CUDA_COMPAT_INFO"
	.align	4
        /*0000*/ 	.byte	0x02, 0x09, 0x00, 0x00, 0x02, 0x02, 0x01, 0x00, 0x02, 0x05, 0x05, 0x00, 0x03, 0x07, 0x01, 0x01
        /*0010*/ 	.byte	0x02, 0x03, 0x00, 0x00, 0x02, 0x06, 0x01, 0x00, 0x04, 0x0b, 0x08, 0x00, 0x09, 0x00, 0x00, 0x00
        /*0020*/ 	.byte	0x00, 0x00, 0x00, 0x00


//--------------------- .nv.info._Z13deltas_hiddenPfS_S_S_i --------------------------
	.section	.nv.info._Z13deltas_hiddenPfS_S_S_i,"",@"SHT_CUDA_INFO"
	.sectionflags	@""
	.align	4


	//----- nvinfo : EIATTR_CUDA_API_VERSION
	.align		4
        /*0000*/ 	.byte	0x04, 0x37
        /*0002*/ 	.short	(.L_31 - .L_30)
.L_30:
        /*0004*/ 	.word	0x00000082


	//----- nvinfo : EIATTR_KPARAM_INFO
	.align		4
.L_31:
        /*0008*/ 	.byte	0x04, 0x17
        /*000a*/ 	.short	(.L_33 - .L_32)
.L_32:
        /*000c*/ 	.word	0x00000000
        /*0010*/ 	.short	0x0004
        /*0012*/ 	.short	0x0020
        /*0014*/ 	.byte	0x00, 0xf0, 0x11, 0x00


	//----- nvinfo : EIATTR_KPARAM_INFO
	.align		4
.L_33:
        /*0018*/ 	.byte	0x04, 0x17
        /*001a*/ 	.short	(.L_35 - .L_34)
.L_34:
        /*001c*/ 	.word	0x00000000
        /*0020*/ 	.short	0x0003
        /*0022*/ 	.short	0x0018
        /*0024*/ 	.byte	0x00, 0xf5, 0x21, 0x00


	//----- nvinfo : EIATTR_KPARAM_INFO
	.align		4
.L_35:
        /*0028*/ 	.byte	0x04, 0x17
        /*002a*/ 	.short	(.L_37 - .L_36)
.L_36:
        /*002c*/ 	.word	0x00000000
        /*0030*/ 	.short	0x0002
        /*0032*/ 	.short	0x0010
        /*0034*/ 	.byte	0x00, 0xf5, 0x21, 0x00


	//----- nvinfo : EIATTR_KPARAM_INFO
	.align		4
.L_37:
        /*0038*/ 	.byte	0x04, 0x17
        /*003a*/ 	.short	(.L_39 - .L_38)
.L_38:
        /*003c*/ 	.word	0x00000000
        /*0040*/ 	.short	0x0001
        /*0042*/ 	.short	0x0008
        /*0044*/ 	.byte	0x00, 0xf5, 0x21, 0x00


	//----- nvinfo : EIATTR_KPARAM_INFO
	.align		4
.L_39:
        /*0048*/ 	.byte	0x04, 0x17
        /*004a*/ 	.short	(.L_41 - .L_40)
.L_40:
        /*004c*/ 	.word	0x00000000
        /*0050*/ 	.short	0x0000
        /*0052*/ 	.short	0x0000
        /*0054*/ 	.byte	0x00, 0xf5, 0x21, 0x00


	//----- nvinfo : EIATTR_SPARSE_MMA_MASK
	.align		4
.L_41:
        /*0058*/ 	.byte	0x03, 0x50
        /*005a*/ 	.short	0x0000


	//----- nvinfo : EIATTR_MAXREG_COUNT
	.align		4
        /*005c*/ 	.byte	0x03, 0x1b
        /*005e*/ 	.short	0x00ff


	//----- nvinfo : EIATTR_MERCURY_ISA_VERSION
	.align		4
        /*0060*/ 	.byte	0x03, 0x5f
        /*0062*/ 	.short	0x0101


	//----- nvinfo : EIATTR_VRC_CTA_INIT_COUNT
	.align		4
        /*0064*/ 	.byte	0x02, 0x4a
	.zero		1
	.zero		1


	//----- nvinfo : EIATTR_EXIT_INSTR_OFFSETS
	.align		4
        /*0068*/ 	.byte	0x04, 0x1c
        /*006a*/ 	.short	(.L_43 - .L_42)


	//   ....[0]....
.L_42:
        /*006c*/ 	.word	0x00000160


	//----- nvinfo : EIATTR_CBANK_PARAM_SIZE
	.align		4
.L_43:
        /*0070*/ 	.byte	0x03, 0x19
        /*0072*/ 	.short	0x0024


	//----- nvinfo : EIATTR_PARAM_CBANK
	.align		4
        /*0074*/ 	.byte	0x04, 0x0a
        /*0076*/ 	.short	(.L_45 - .L_44)
	.align		4
.L_44:
        /*0078*/ 	.word	index@(.nv.constant0._Z13deltas_hiddenPfS_S_S_i)
        /*007c*/ 	.short	0x0380
        /*007e*/ 	.short	0x0024


	//----- nvinfo : EIATTR_SW_WAR
	.align		4
.L_45:
        /*0080*/ 	.byte	0x04, 0x36
        /*0082*/ 	.short	(.L_47 - .L_46)
.L_46:
        /*0084*/ 	.word	0x00000008
.L_47:


//--------------------- .nv.info._Z13deltas_outputPfS_S_i --------------------------
	.section	.nv.info._Z13deltas_outputPfS_S_i,"",@"SHT_CUDA_INFO"
	.sectionflags	@""
	.align	4


	//----- nvinfo : EIATTR_CUDA_API_VERSION
	.align		4
        /*0000*/ 	.byte	0x04, 0x37
        /*0002*/ 	.short	(.L_49 - .L_48)
.L_48:
        /*0004*/ 	.word	0x00000082


	//----- nvinfo : EIATTR_KPARAM_INFO
	.align		4
.L_49:
        /*0008*/ 	.byte	0x04, 0x17
        /*000a*/ 	.short	(.L_51 - .L_50)
.L_50:
        /*000c*/ 	.word	0x00000000
        /*0010*/ 	.short	0x0003
        /*0012*/ 	.short	0x0018
        /*0014*/ 	.byte	0x00, 0xf0, 0x11, 0x00


	//----- nvinfo : EIATTR_KPARAM_INFO
	.align		4
.L_51:
        /*0018*/ 	.byte	0x04, 0x17
        /*001a*/ 	.short	(.L_53 - .L_52)
.L_52:
        /*001c*/ 	.word	0x00000000
        /*0020*/ 	.short	0x0002
        /*0022*/ 	.short	0x0010
        /*0024*/ 	.byte	0x00, 0xf5, 0x21, 0x00


	//----- nvinfo : EIATTR_KPARAM_INFO
	.align		4
.L_53:
        /*0028*/ 	.byte	0x04, 0x17
        /*002a*/ 	.short	(.L_55 - .L_54)
.L_54:
        /*002c*/ 	.word	0x00000000
        /*0030*/ 	.short	0x0001
        /*0032*/ 	.short	0x0008
        /*0034*/ 	.byte	0x00, 0xf5, 0x21, 0x00


	//----- nvinfo : EIATTR_KPARAM_INFO
	.align		4
.L_55:
        /*0038*/ 	.byte	0x04, 0x17
        /*003a*/ 	.short	(.L_57 - .L_56)
.L_56:
        /*003c*/ 	.word	0x00000000
        /*0040*/ 	.short	0x0000
        /*0042*/ 	.short	0x0000
        /*0044*/ 	.byte	0x00, 0xf5, 0x21, 0x00


	//----- nvinfo : EIATTR_SPARSE_MMA_MASK
	.align		4
.L_57:
        /*0048*/ 	.byte	0x03, 0x50
        /*004a*/ 	.short	0x0000


	//----- nvinfo : EIATTR_MAXREG_COUNT
	.align		4
        /*004c*/ 	.byte	0x03, 0x1b
        /*004e*/ 	.short	0x00ff


	//----- nvinfo : EIATTR_MERCURY_ISA_VERSION
	.align		4
        /*0050*/ 	.byte	0x03, 0x5f
        /*0052*/ 	.short	0x0101


	//----- nvinfo : EIATTR_VRC_CTA_INIT_COUNT
	.align		4
        /*0054*/ 	.byte	0x02, 0x4a
	.zero		1
	.zero		1


	//----- nvinfo : EIATTR_EXIT_INSTR_OFFSETS
	.align		4
        /*0058*/ 	.byte	0x04, 0x1c
        /*005a*/ 	.short	(.L_59 - .L_58)


	//   ....[0]....
.L_58:
        /*005c*/ 	.word	0x00000150


	//----- nvinfo : EIATTR_CBANK_PARAM_SIZE
	.align		4
.L_59:
        /*0060*/ 	.byte	0x03, 0x19
        /*0062*/ 	.short	0x001c


	//----- nvinfo : EIATTR_PARAM_CBANK
	.align		4
        /*0064*/ 	.byte	0x04, 0x0a
        /*0066*/ 	.short	(.L_61 - .L_60)
	.align		4
.L_60:
        /*0068*/ 	.word	index@(.nv.constant0._Z13deltas_outputPfS_S_i)
        /*006c*/ 	.short	0x0380
        /*006e*/ 	.short	0x001c


	//----- nvinfo : EIATTR_SW_WAR
	.align		4
.L_61:
        /*0070*/ 	.byte	0x04, 0x36
        /*0072*/ 	.short	(.L_63 - .L_62)
.L_62:
        /*0074*/ 	.word	0x00000008
.L_63:


//--------------------- .nv.info._Z14forward_outputPfS_S_ --------------------------
	.section	.nv.info._Z14forward_outputPfS_S_,"",@"SHT_CUDA_INFO"
	.sectionflags	@""
	.align	4


	//----- nvinfo : EIATTR_CUDA_API_VERSION
	.align		4
        /*0000*/ 	.byte	0x04, 0x37
        /*0002*/ 	.short	(.L_65 - .L_64)
.L_64:
        /*0004*/ 	.word	0x00000082


	//----- nvinfo : EIATTR_KPARAM_INFO
	.align		4
.L_65:
        /*0008*/ 	.byte	0x04, 0x17
        /*000a*/ 	.short	(.L_67 - .L_66)
.L_66:
        /*000c*/ 	.word	0x00000000
        /*0010*/ 	.short	0x0002
        /*0012*/ 	.short	0x0010
        /*0014*/ 	.byte	0x00, 0xf5, 0x21, 0x00


	//----- nvinfo : EIATTR_KPARAM_INFO
	.align		4
.L_67:
        /*0018*/ 	.byte	0x04, 0x17
        /*001a*/ 	.short	(.L_69 - .L_68)
.L_68:
        /*001c*/ 	.word	0x00000000
        /*0020*/ 	.short	0x0001
        /*0022*/ 	.short	0x0008
        /*0024*/ 	.byte	0x00, 0xf5, 0x21, 0x00


	//----- nvinfo : EIATTR_KPARAM_INFO
	.align		4
.L_69:
        /*0028*/ 	.byte	0x04, 0x17
        /*002a*/ 	.short	(.L_71 - .L_70)
.L_70:
        /*002c*/ 	.word	0x00000000
        /*0030*/ 	.short	0x0000
        /*0032*/ 	.short	0x0000
        /*0034*/ 	.byte	0x00, 0xf5, 0x21, 0x00


	//----- nvinfo : EIATTR_SPARSE_MMA_MASK
	.align		4
.L_71:
        /*0038*/ 	.byte	0x03, 0x50
        /*003a*/ 	.short	0x0000


	//----- nvinfo : EIATTR_MAXREG_COUNT
	.align		4
        /*003c*/ 	.byte	0x03, 0x1b
        /*003e*/ 	.short	0x00ff


	//----- nvinfo : EIATTR_MERCURY_ISA_VERSION
	.align		4
        /*0040*/ 	.byte	0x03, 0x5f
        /*0042*/ 	.short	0x0101


	//----- nvinfo : EIATTR_VRC_CTA_INIT_COUNT
	.align		4
        /*0044*/ 	.byte	0x02, 0x4a
	.zero		1
	.zero		1


	//----- nvinfo : EIATTR_EXIT_INSTR_OFFSETS
	.align		4
        /*0048*/ 	.byte	0x04, 0x1c
        /*004a*/ 	.short	(.L_73 - .L_72)


	//   ....[0]....
.L_72:
        /*004c*/ 	.word	0x00000180


	//   ....[1]....
        /*0050*/ 	.word	0x000001c0


	//----- nvinfo : EIATTR_CBANK_PARAM_SIZE
	.align		4
.L_73:
        /*0054*/ 	.byte	0x03, 0x19
        /*0056*/ 	.short	0x0018


	//----- nvinfo : EIATTR_PARAM_CBANK
	.align		4
        /*0058*/ 	.byte	0x04, 0x0a
        /*005a*/ 	.short	(.L_75 - .L_74)
	.align		4
.L_74:
        /*005c*/ 	.word	index@(.nv.constant0._Z14forward_outputPfS_S_)
        /*0060*/ 	.short	0x0380
        /*0062*/ 	.short	0x0018


	//----- nvinfo : EIATTR_SW_WAR
	.align		4
.L_75:
        /*0064*/ 	.byte	0x04, 0x36
        /*0066*/ 	.short	(.L_77 - .L_76)
.L_76:
        /*0068*/ 	.word	0x00000008
.L_77:


//--------------------- .nv.info._Z14forward_hiddenPfS_S_ --------------------------
	.section	.nv.info._Z14forward_hiddenPfS_S_,"",@"SHT_CUDA_INFO"
	.sectionflags	@""
	.align	4


	//----- nvinfo : EIATTR_CUDA_API_VERSION
	.align		4
        /*0000*/ 	.byte	0x04, 0x37
        /*0002*/ 	.short	(.L_79 - .L_78)
.L_78:
        /*0004*/ 	.word	0x00000082


	//----- nvinfo : EIATTR_KPARAM_INFO
	.align		4
.L_79:
        /*0008*/ 	.byte	0x04, 0x17
        /*000a*/ 	.short	(.L_81 - .L_80)
.L_80:
        /*000c*/ 	.word	0x00000000
        /*0010*/ 	.short	0x0002
        /*0012*/ 	.short	0x0010
        /*0014*/ 	.byte	0x00, 0xf5, 0x21, 0x00


	//----- nvinfo : EIATTR_KPARAM_INFO
	.align		4
.L_81:
        /*0018*/ 	.byte	0x04, 0x17
        /*001a*/ 	.short	(.L_83 - .L_82)
.L_82:
        /*001c*/ 	.word	0x00000000
        /*0020*/ 	.short	0x0001
        /*0022*/ 	.short	0x0008
        /*0024*/ 	.byte	0x00, 0xf5, 0x21, 0x00


	//----- nvinfo : EIATTR_KPARAM_INFO
	.align		4
.L_83:
        /*0028*/ 	.byte	0x04, 0x17
        /*002a*/ 	.short	(.L_85 - .L_84)
.L_84:
        /*002c*/ 	.word	0x00000000
        /*0030*/ 	.short	0x0000
        /*0032*/ 	.short	0x0000
        /*0034*/ 	.byte	0x00, 0xf5, 0x21, 0x00


	//----- nvinfo : EIATTR_SPARSE_MMA_MASK
	.align		4
.L_85:
        /*0038*/ 	.byte	0x03, 0x50
        /*003a*/ 	.short	0x0000


	//----- nvinfo : EIATTR_MAXREG_COUNT
	.align		4
        /*003c*/ 	.byte	0x03, 0x1b
        /*003e*/ 	.short	0x00ff


	//----- nvinfo : EIATTR_MERCURY_ISA_VERSION
	.align		4
        /*0040*/ 	.byte	0x03, 0x5f
        /*0042*/ 	.short	0x0101


	//----- nvinfo : EIATTR_VRC_CTA_INIT_COUNT
	.align		4
        /*0044*/ 	.byte	0x02, 0x4a
	.zero		1
	.zero		1


	//----- nvinfo : EIATTR_EXIT_INSTR_OFFSETS
	.align		4
        /*0048*/ 	.byte	0x04, 0x1c
        /*004a*/ 	.short	(.L_87 - .L_86)


	//   ....[0]....
.L_86:
        /*004c*/ 	.word	0x00000180


	//   ....[1]....
        /*0050*/ 	.word	0x000001c0


	//----- nvinfo : EIATTR_CBANK_PARAM_SIZE
	.align		4
.L_87:
        /*0054*/ 	.byte	0x03, 0x19
        /*0056*/ 	.short	0x0018


	//----- nvinfo : EIATTR_PARAM_CBANK
	.align		4
        /*0058*/ 	.byte	0x04, 0x0a
        /*005a*/ 	.short	(.L_89 - .L_88)
	.align		4
.L_88:
        /*005c*/ 	.word	index@(.nv.constant0._Z14forward_hiddenPfS_S_)
        /*0060*/ 	.short	0x0380
        /*0062*/ 	.short	0x0018


	//----- nvinfo : EIATTR_SW_WAR
	.align		4
.L_89:
        /*0064*/ 	.byte	0x04, 0x36
        /*0066*/ 	.short	(.L_91 - .L_90)
.L_90:
        /*0068*/ 	.word	0x00000008
.L_91:


//--------------------- .nv.info._Z17normalize_weightsPff --------------------------
	.section	.nv.info._Z17normalize_weightsPff,"",@"SHT_CUDA_INFO"
	.sectionflags	@""
	.align	4


	//----- nvinfo : EIATTR_CUDA_API_VERSION
	.align		4
        /*0000*/ 	.byte	0x04, 0x37
        /*0002*/ 	.short	(.L_93 - .L_92)
.L_92:
        /*0004*/ 	.word	0x00000082


	//----- nvinfo : EIATTR_KPARAM_INFO
	.align		4
.L_93:
        /*0008*/ 	.byte	0x04, 0x17
        /*000a*/ 	.short	(.L_95 - .L_94)
.L_94:
        /*000c*/ 	.word	0x00000000
        /*0010*/ 	.short	0x0001
        /*0012*/ 	.short	0x0008
        /*0014*/ 	.byte	0x00, 0xf0, 0x11, 0x00


	//----- nvinfo : EIATTR_KPARAM_INFO
	.align		4
.L_95:
        /*0018*/ 	.byte	0x04, 0x17
        /*001a*/ 	.short	(.L_97 - .L_96)
.L_96:
        /*001c*/ 	.word	0x00000000
        /*0020*/ 	.short	0x0000
        /*0022*/ 	.short	0x0000
        /*0024*/ 	.byte	0x00, 0xf5, 0x21, 0x00


	//----- nvinfo : EIATTR_SPARSE_MMA_MASK
	.align		4
.L_97:
        /*0028*/ 	.byte	0x03, 0x50
        /*002a*/ 	.short	0x0000


	//----- nvinfo : EIATTR_MAXREG_COUNT
	.align		4
        /*002c*/ 	.byte	0x03, 0x1b
        /*002e*/ 	.short	0x00ff


	//----- nvinfo : EIATTR_MERCURY_ISA_VERSION
	.align		4
        /*0030*/ 	.byte	0x03, 0x5f
        /*0032*/ 	.short	0x0101


	//----- nvinfo : EIATTR_VRC_CTA_INIT_COUNT
	.align		4
        /*0034*/ 	.byte	0x02, 0x4a
	.zero		1
	.zero		1


	//----- nvinfo : EIATTR_EXIT_INSTR_OFFSETS
	.align		4
        /*0038*/ 	.byte	0x04, 0x1c
        /*003a*/ 	.short	(.L_99 - .L_98)


	//   ....[0]....
.L_98:
        /*003c*/ 	.word	0x000000e0


	//----- nvinfo : EIATTR_CBANK_PARAM_SIZE
	.align		4
.L_99:
        /*0040*/ 	.byte	0x03, 0x19
        /*0042*/ 	.short	0x000c


	//----- nvinfo : EIATTR_PARAM_CBANK
	.align		4
        /*0044*/ 	.byte	0x04, 0x0a
        /*0046*/ 	.short	(.L_101 - .L_100)
	.align		4
.L_100:
        /*0048*/ 	.word	index@(.nv.constant0._Z17normalize_weightsPff)
        /*004c*/ 	.short	0x0380
        /*004e*/ 	.short	0x000c


	//----- nvinfo : EIATTR_SW_WAR
	.align		4
.L_101:
        /*0050*/ 	.byte	0x04, 0x36
        /*0052*/ 	.short	(.L_103 - .L_102)
.L_102:
        /*0054*/ 	.word	0x00000008
.L_103:


//--------------------- .nv.callgraph             --------------------------
	.section	.nv.callgraph,"",@"SHT_CUDA_CALLGRAPH"
	.align	4
	.sectionentsize	8
	.align		4
        /*0000*/ 	.word	0x00000000
	.align		4
        /*0004*/ 	.word	0xffffffff
	.align		4
        /*0008*/ 	.word	0x00000000
	.align		4
        /*000c*/ 	.word	0xfffffffe
	.align		4
        /*0010*/ 	.word	0x00000000
	.align		4
        /*0014*/ 	.word	0xfffffffd
	.align		4
        /*0018*/ 	.word	0x00000000
	.align		4
        /*001c*/ 	.word	0xfffffffc


//--------------------- .text._Z13deltas_hiddenPfS_S_S_i --------------------------
	.section	.text._Z13deltas_hiddenPfS_S_S_i,"ax",@progbits
	.align	128
        .global         _Z13deltas_hiddenPfS_S_S_i
        .type           _Z13deltas_hiddenPfS_S_S_i,@function
        .size           _Z13deltas_hiddenPfS_S_S_i,(.L_x_5 - _Z13deltas_hiddenPfS_S_S_i)
        .other          _Z13deltas_hiddenPfS_S_S_i,@"STO_CUDA_ENTRY STV_DEFAULT"
_Z13deltas_hiddenPfS_S_S_i:
.text._Z13deltas_hiddenPfS_S_S_i:
[----:B------:R-:W-:Y:S01]  /*0000*/  LDC R1, c[0x0][0x37c] ;  /* 0x0000df00ff017b82 */ /* 0x000fe20000000800 */
[----:B------:R-:W0:Y:S07]  /*0010*/  S2R R9, SR_CTAID.X ;  /* 0x0000000000097919 */ /* 0x000e2e0000002500 */
[----:B------:R-:W0:Y:S01]  /*0020*/  LDC.64 R6, c[0x0][0x388] ;  /* 0x0000e200ff067b82 */ /* 0x000e220000000a00 */
[----:B------:R-:W1:Y:S01]  /*0030*/  LDCU UR6, c[0x0][0x3a0] ;  /* 0x00007400ff0677ac */ /* 0x000e620008000800 */
[----:B------:R-:W2:Y:S01]  /*0040*/  S2R R13, SR_TID.X ;  /* 0x00000000000d7919 */ /* 0x000ea20000002100 */
[----:B------:R-:W3:Y:S05]  /*0050*/  LDCU.64 UR4, c[0x0][0x358] ;  /* 0x00006b00ff0477ac */ /* 0x000eea0008000a00 */
[----:B------:R-:W2:Y:S08]  /*0060*/  LDC.64 R2, c[0x0][0x390] ;  /* 0x0000e400ff027b82 */ /* 0x000eb00000000a00 */
[----:B------:R-:W4:Y:S01]  /*0070*/  LDC.64 R4, c[0x0][0x398] ;  /* 0x0000e600ff047b82 */ /* 0x000f220000000a00 */
[----:B0-----:R-:W-:-:S04]  /*0080*/  IMAD.WIDE.U32 R6, R9, 0x4, R6 ;  /* 0x0000000409067825 */ /* 0x001fc800078e0006 */
[----:B-1----:R-:W-:Y:S02]  /*0090*/  IMAD R9, R9, UR6, RZ ;  /* 0x0000000609097c24 */ /* 0x002fe4000f8e02ff */
[----:B--2---:R-:W-:Y:S01]  /*00a0*/  IMAD.WIDE.U32 R2, R13, 0x4, R2 ;  /* 0x000000040d027825 */ /* 0x004fe200078e0002 */
[----:B---3--:R-:W2:Y:S03]  /*00b0*/  LDG.E R6, desc[UR4][R6.64] ;  /* 0x0000000406067981 */ /* 0x008ea6000c1e1900 */
[----:B----4-:R-:W-:Y:S02]  /*00c0*/  IMAD.WIDE R4, R9, 0x4, R4 ;  /* 0x0000000409047825 */ /* 0x010fe400078e0204 */
[----:B------:R-:W3:Y:S04]  /*00d0*/  LDG.E R2, desc[UR4][R2.64+0x1c] ;  /* 0x00001c0402027981 */ /* 0x000ee8000c1e1900 */
[----:B------:R-:W3:Y:S01]  /*00e0*/  LDG.E R9, desc[UR4][R4.64+0x8] ;  /* 0x0000080404097981 */ /* 0x000ee2000c1e1900 */
[----:B------:R-:W-:Y:S01]  /*00f0*/  LEA R8, P0, R13, R4, 0x2 ;  /* 0x000000040d087211 */ /* 0x000fe200078010ff */
[----:B--2---:R-:W-:-:S04]  /*0100*/  FADD R11, -R6, 1 ;  /* 0x3f800000060b7421 */ /* 0x004fc80000000100 */
[----:B------:R-:W-:Y:S01]  /*0110*/  FMUL R11, R6, R11 ;  /* 0x0000000b060b7220 */ /* 0x000fe20000400000 */
[----:B---3--:R-:W-:Y:S01]  /*0120*/  FMUL R0, R2, R9 ;  /* 0x0000000902007220 */ /* 0x008fe20000400000 */
[----:B------:R-:W-:-:S03]  /*0130*/  IADD3.X R9, PT, PT, RZ, R5, RZ, P0, !PT ;  /* 0x00000005ff097210 */ /* 0x000fc600007fe4ff */
[----:B------:R-:W-:-:S05]  /*0140*/  FMUL R11, R0, R11 ;  /* 0x0000000b000b7220 */ /* 0x000fca0000400000 */
[----:B------:R-:W-:Y:S01]  /*0150*/  STG.E desc[UR4][R8.64], R11 ;  /* 0x0000000b08007986 */ /* 0x000fe2000c101904 */
[----:B------:R-:W-:Y:S05]  /*0160*/  EXIT ;  /* 0x000000000000794d */ /* 0x000fea0003800000 */
.L_x_0:
[----:B------:R-:W-:-:S00]  /*0170*/  BRA `(.L_x_0) ;  /* 0xfffffffc00fc7947 */ /* 0x000fc0000383ffff */
[----:B------:R-:W-:-:S00]  /*0180*/  NOP ;  /* 0x0000000000007918 */ /* 0x000fc00000000000 */
[----:B------:R-:W-:-:S00]  /*0190*/  NOP ;  /* 0x0000000000007918 */ /* 0x000fc00000000000 */
[----:B------:R-:W-:-:S00]  /*01a0*/  NOP ;  /* 0x0000000000007918 */ /* 0x000fc00000000000 */
[----:B------:R-:W-:-:S00]  /*01b0*/  NOP ;  /* 0x0000000000007918 */ /* 0x000fc00000000000 */
[----:B------:R-:W-:-:S00]  /*01c0*/  NOP ;  /* 0x0000000000007918 */ /* 0x000fc00000000000 */
[----:B------:R-:W-:-:S00]  /*01d0*/  NOP ;  /* 0x0000000000007918 */ /* 0x000fc00000000000 */
[----:B------:R-:W-:-:S00]  /*01e0*/  NOP ;  /* 0x0000000000007918 */ /* 0x000fc00000000000 */
[----:B------:R-:W-:-:S00]  /*01f0*/  NOP ;  /* 0x0000000000007918 */ /* 0x000fc00000000000 */
.L_x_5:


//--------------------- .text._Z13deltas_outputPfS_S_i --------------------------
	.section	.text._Z13deltas_outputPfS_S_i,"ax",@progbits
	.align	128
        .global         _Z13deltas_outputPfS_S_i
        .type           _Z13deltas_outputPfS_S_i,@function
        .size           _Z13deltas_outputPfS_S_i,(.L_x_6 - _Z13deltas_outputPfS_S_i)
        .other          _Z13deltas_outputPfS_S_i,@"STO_CUDA_ENTRY STV_DEFAULT"
_Z13deltas_outputPfS_S_i:
.text._Z13deltas_outputPfS_S_i:
[----:B------:R-:W-:Y:S01]  /*0000*/  LDC R1, c[0x0][0x37c] ;  /* 0x0000df00ff017b82 */ /* 0x000fe20000000800 */
[----:B------:R-:W0:Y:S07]  /*0010*/  S2R R9, SR_CTAID.X ;  /* 0x0000000000097919 */ /* 0x000e2e0000002500 */
[----:B------:R-:W0:Y:S01]  /*0020*/  LDC.64 R2, c[0x0][0x380] ;  /* 0x0000e000ff027b82 */ /* 0x000e220000000a00 */
[----:B------:R-:W1:Y:S07]  /*0030*/  LDCU.64 UR4, c[0x0][0x358] ;  /* 0x00006b00ff0477ac */ /* 0x000e6e0008000a00 */
[----:B------:R-:W2:Y:S01]  /*0040*/  LDC.64 R4, c[0x0][0x388] ;  /* 0x0000e200ff047b82 */ /* 0x000ea20000000a00 */
[----:B------:R-:W3:Y:S01]  /*0050*/  S2R R0, SR_TID.X ;  /* 0x0000000000007919 */ /* 0x000ee20000002100 */
[----:B------:R-:W3:Y:S06]  /*0060*/  LDCU UR6, c[0x0][0x398] ;  /* 0x00007300ff0677ac */ /* 0x000eec0008000800 */
[----:B------:R-:W4:Y:S01]  /*0070*/  LDC.64 R6, c[0x0][0x390] ;  /* 0x0000e400ff067b82 */ /* 0x000f220000000a00 */
[----:B0-----:R-:W-:-:S04]  /*0080*/  IMAD.WIDE.U32 R2, R9, 0x4, R2 ;  /* 0x0000000409027825 */ /* 0x001fc800078e0002 */
[C---:B--2---:R-:W-:Y:S02]  /*0090*/  IMAD.WIDE.U32 R4, R9.reuse, 0x4, R4 ;  /* 0x0000000409047825 */ /* 0x044fe400078e0004 */
[----:B-1----:R-:W2:Y:S04]  /*00a0*/  LDG.E R2, desc[UR4][R2.64] ;  /* 0x0000000402027981 */ /* 0x002ea8000c1e1900 */
[----:B------:R-:W5:Y:S01]  /*00b0*/  LDG.E R5, desc[UR4][R4.64] ;  /* 0x0000000404057981 */ /* 0x000f62000c1e1900 */
[----:B---3--:R-:W-:-:S05]  /*00c0*/  IMAD R0, R9, UR6, R0 ;  /* 0x0000000609007c24 */ /* 0x008fca000f8e0200 */
[----:B------:R-:W-:Y:S01]  /*00d0*/  IADD3 R9, PT, PT, R0, 0x2, RZ ;  /* 0x0000000200097810 */ /* 0x000fe20007ffe0ff */
[C---:B--2---:R-:W-:Y:S01]  /*00e0*/  FADD R11, -R2.reuse, 1 ;  /* 0x3f800000020b7421 */ /* 0x044fe20000000100 */
[----:B-----5:R-:W-:-:S03]  /*00f0*/  FADD R8, R2, -R5 ;  /* 0x8000000502087221 */ /* 0x020fc60000000000 */
[----:B------:R-:W-:Y:S01]  /*0100*/  FMUL R11, R2, R11 ;  /* 0x0000000b020b7220 */ /* 0x000fe20000400000 */
[----:B----4-:R-:W-:-:S04]  /*0110*/  IMAD.WIDE R2, R9, 0x4, R6 ;  /* 0x0000000409027825 */ /* 0x010fc800078e0206 */
[----:B------:R-:W-:-:S04]  /*0120*/  FMUL R8, R8, R8 ;  /* 0x0000000808087220 */ /* 0x000fc80000400000 */
[----:B------:R-:W-:-:S05]  /*0130*/  FMUL R11, R8, R11 ;  /* 0x0000000b080b7220 */ /* 0x000fca0000400000 */
[----:B------:R-:W-:Y:S01]  /*0140*/  STG.E desc[UR4][R2.64], R11 ;  /* 0x0000000b02007986 */ /* 0x000fe2000c101904 */
[----:B------:R-:W-:Y:S05]  /*0150*/  EXIT ;  /* 0x000000000000794d */ /* 0x000fea0003800000 */
.L_x_1:
        /* <DEDUP_REMOVED lines=10> */
.L_x_6:


//--------------------- .text._Z14forward_outputPfS_S_ --------------------------
	.section	.text._Z14forward_outputPfS_S_,"ax",@progbits
	.align	128
        .global         _Z14forward_outputPfS_S_
        .type           _Z14forward_outputPfS_S_,@function
        .size           _Z14forward_outputPfS_S_,(.L_x_7 - _Z14forward_outputPfS_S_)
        .other          _Z14forward_outputPfS_S_,@"STO_CUDA_ENTRY STV_DEFAULT"
_Z14forward_outputPfS_S_:
.text._Z14forward_outputPfS_S_:
[----:B------:R-:W-:Y:S08]  /*0000*/  LDC R1, c[0x0][0x37c] ;  /* 0x0000df00ff017b82 */ /* 0x000ff00000000800 */
[----:B------:R-:W0:Y:S01]  /*0010*/  S2UR UR6, SR_CTAID.X ;  /* 0x00000000000679c3 */ /* 0x000e220000002500 */
[----:B------:R-:W1:Y:S01]  /*0020*/  S2R R11, SR_TID.X ;  /* 0x00000000000b7919 */ /* 0x000e620000002100 */
[----:B------:R-:W2:Y:S06]  /*0030*/  LDCU.64 UR4, c[0x0][0x358] ;  /* 0x00006b00ff0477ac */ /* 0x000eac0008000a00 */
[----:B------:R-:W0:Y:S08]  /*0040*/  LDC R0, c[0x0][0x360] ;  /* 0x0000d800ff007b82 */ /* 0x000e300000000800 */
[----:B------:R-:W1:Y:S08]  /*0050*/  LDC.64 R2, c[0x0][0x380] ;  /* 0x0000e000ff027b82 */ /* 0x000e700000000a00 */
[----:B------:R-:W3:Y:S01]  /*0060*/  LDC.64 R4, c[0x0][0x388] ;  /* 0x0000e200ff047b82 */ /* 0x000ee20000000a00 */
[----:B0-----:R-:W-:-:S05]  /*0070*/  IMAD R0, R0, UR6, RZ ;  /* 0x0000000600007c24 */ /* 0x001fca000f8e02ff */
[----:B------:R-:W-:Y:S01]  /*0080*/  SHF.L.U32 R7, R0, 0x1, RZ ;  /* 0x0000000100077819 */ /* 0x000fe200000006ff */
[----:B-1----:R-:W-:-:S05]  /*0090*/  IMAD.WIDE.U32 R2, R11, 0x4, R2 ;  /* 0x000000040b027825 */ /* 0x002fca00078e0002 */
[----:B--2---:R-:W2:Y:S01]  /*00a0*/  LDG.E R6, desc[UR4][R2.64+0x18] ;  /* 0x0000180402067981 */ /* 0x004ea2000c1e1900 */
[----:B---3--:R-:W-:-:S03]  /*00b0*/  IMAD.WIDE R4, R7, 0x4, R4 ;  /* 0x0000000407047825 */ /* 0x008fc600078e0204 */
[----:B------:R-:W3:Y:S04]  /*00c0*/  LDG.E R9, desc[UR4][R2.64+0x20] ;  /* 0x0000200402097981 */ /* 0x000ee8000c1e1900 */
[----:B------:R-:W2:Y:S04]  /*00d0*/  LDG.E R7, desc[UR4][R2.64+0x1c] ;  /* 0x00001c0402077981 */ /* 0x000ea8000c1e1900 */
[----:B------:R-:W2:Y:S04]  /*00e0*/  LDG.E R8, desc[UR4][R4.64] ;  /* 0x0000000404087981 */ /* 0x000ea8000c1e1900 */
[----:B------:R-:W3:Y:S01]  /*00f0*/  LDG.E R10, desc[UR4][R4.64+0x4] ;  /* 0x00000404040a7981 */ /* 0x000ee2000c1e1900 */
[----:B--2---:R-:W-:-:S04]  /*0100*/  FFMA R6, R7, R8, R6 ;  /* 0x0000000807067223 */ /* 0x004fc80000000006 */
[----:B---3--:R-:W-:-:S05]  /*0110*/  FFMA R6, R9, R10, R6 ;  /* 0x0000000a09067223 */ /* 0x008fca0000000006 */
[----:B------:R-:W-:-:S13]  /*0120*/  FSETP.GT.AND P0, PT, R6, RZ, PT ;  /* 0x000000ff0600720b */ /* 0x000fda0003f04000 */
[----:B------:R-:W0:Y:S01]  /*0130*/  @P0 LDC.64 R6, c[0x0][0x390] ;  /* 0x0000e400ff060b82 */ /* 0x000e220000000a00 */
[----:B------:R-:W-:Y:S02]  /*0140*/  IADD3 R9, PT, PT, R0, R11, RZ ;  /* 0x0000000b00097210 */ /* 0x000fe40007ffe0ff */
[----:B------:R-:W-:-:S03]  /*0150*/  @P0 MOV R11, 0x3f800000 ;  /* 0x3f800000000b0802 */ /* 0x000fc60000000f00 */
[----:B0-----:R-:W-:-:S05]  /*0160*/  @P0 IMAD.WIDE R6, R9, 0x4, R6 ;  /* 0x0000000409060825 */ /* 0x001fca00078e0206 */
[----:B------:R0:W-:Y:S01]  /*0170*/  @P0 STG.E desc[UR4][R6.64], R11 ;  /* 0x0000000b06000986 */ /* 0x0001e2000c101904 */
[----:B------:R-:W-:Y:S05]  /*0180*/  @P0 EXIT ;  /* 0x000000000000094d */ /* 0x000fea0003800000 */
[----:B------:R-:W1:Y:S02]  /*0190*/  LDC.64 R2, c[0x0][0x390] ;  /* 0x0000e400ff027b82 */ /* 0x000e640000000a00 */
[----:B-1----:R-:W-:-:S05]  /*01a0*/  IMAD.WIDE R2, R9, 0x4, R2 ;  /* 0x0000000409027825 */ /* 0x002fca00078e0202 */
[----:B------:R-:W-:Y:S01]  /*01b0*/  STG.E desc[UR4][R2.64], RZ ;  /* 0x000000ff02007986 */ /* 0x000fe2000c101904 */
[----:B------:R-:W-:Y:S05]  /*01c0*/  EXIT ;  /* 0x000000000000794d */ /* 0x000fea0003800000 */
.L_x_2:
        /* <DEDUP_REMOVED lines=11> */
.L_x_7:


//--------------------- .text._Z14forward_hiddenPfS_S_ --------------------------
	.section	.text._Z14forward_hiddenPfS_S_,"ax",@progbits
	.align	128
        .global         _Z14forward_hiddenPfS_S_
        .type           _Z14forward_hiddenPfS_S_,@function
        .size           _Z14forward_hiddenPfS_S_,(.L_x_8 - _Z14forward_hiddenPfS_S_)
        .other          _Z14forward_hiddenPfS_S_,@"STO_CUDA_ENTRY STV_DEFAULT"
_Z14forward_hiddenPfS_S_:
.text._Z14forward_hiddenPfS_S_:
[----:B------:R-:W-:Y:S01]  /*0000*/  LDC R1, c[0x0][0x37c] ;  /* 0x0000df00ff017b82 */ /* 0x000fe20000000800 */
[----:B------:R-:W0:Y:S07]  /*0010*/  S2R R10, SR_TID.X ;  /* 0x00000000000a7919 */ /* 0x000e2e0000002100 */
[----:B------:R-:W1:Y:S01]  /*0020*/  S2UR UR6, SR_CTAID.X ;  /* 0x00000000000679c3 */ /* 0x000e620000002500 */
[----:B------:R-:W2:Y:S07]  /*0030*/  LDCU.64 UR4, c[0x0][0x358] ;  /* 0x00006b00ff0477ac */ /* 0x000eae0008000a00 */
[----:B------:R-:W1:Y:S08]  /*0040*/  LDC R9, c[0x0][0x360] ;  /* 0x0000d800ff097b82 */ /* 0x000e700000000800 */
[----:B------:R-:W3:Y:S08]  /*0050*/  LDC.64 R2, c[0x0][0x380] ;  /* 0x0000e000ff027b82 */ /* 0x000ef00000000a00 */
[----:B------:R-:W4:Y:S01]  /*0060*/  LDC.64 R4, c[0x0][0x388] ;  /* 0x0000e200ff047b82 */ /* 0x000f220000000a00 */
[----:B0-----:R-:W-:Y:S01]  /*0070*/  LEA R7, R10, R10, 0x1 ;  /* 0x0000000a0a077211 */ /* 0x001fe200078e08ff */
[----:B-1----:R-:W-:-:S04]  /*0080*/  IMAD R9, R9, UR6, RZ ;  /* 0x0000000609097c24 */ /* 0x002fc8000f8e02ff */
[----:B---3--:R-:W-:-:S05]  /*0090*/  IMAD.WIDE.U32 R2, R7, 0x4, R2 ;  /* 0x0000000407027825 */ /* 0x008fca00078e0002 */
[----:B--2---:R-:W2:Y:S01]  /*00a0*/  LDG.E R0, desc[UR4][R2.64] ;  /* 0x0000000402007981 */ /* 0x004ea2000c1e1900 */
[----:B----4-:R-:W-:-:S03]  /*00b0*/  IMAD.WIDE R4, R9, 0x4, R4 ;  /* 0x0000000409047825 */ /* 0x010fc600078e0204 */
[----:B------:R-:W2:Y:S04]  /*00c0*/  LDG.E R7, desc[UR4][R2.64+0x4] ;  /* 0x0000040402077981 */ /* 0x000ea8000c1e1900 */
[----:B------:R-:W2:Y:S04]  /*00d0*/  LDG.E R6, desc[UR4][R4.64] ;  /* 0x0000000404067981 */ /* 0x000ea8000c1e1900 */
[----:B------:R-:W3:Y:S04]  /*00e0*/  LDG.E R11, desc[UR4][R2.64+0x8] ;  /* 0x00000804020b7981 */ /* 0x000ee8000c1e1900 */
[----:B------:R-:W3:Y:S01]  /*00f0*/  LDG.E R8, desc[UR4][R4.64+0x4] ;  /* 0x0000040404087981 */ /* 0x000ee2000c1e1900 */
[----:B------:R-:W-:Y:S01]  /*0100*/  IADD3 R9, PT, PT, R9, R10, RZ ;  /* 0x0000000a09097210 */ /* 0x000fe20007ffe0ff */
[----:B--2---:R-:W-:-:S04]  /*0110*/  FFMA R0, R7, R6, R0 ;  /* 0x0000000607007223 */ /* 0x004fc80000000000 */
[----:B---3--:R-:W-:-:S05]  /*0120*/  FFMA R0, R11, R8, R0 ;  /* 0x000000080b007223 */ /* 0x008fca0000000000 */
[----:B------:R-:W-:-:S13]  /*0130*/  FSETP.GT.AND P0, PT, R0, RZ, PT ;  /* 0x000000ff0000720b */ /* 0x000fda0003f04000 */
[----:B------:R-:W0:Y:S01]  /*0140*/  @P0 LDC.64 R6, c[0x0][0x390] ;  /* 0x0000e400ff060b82 */ /* 0x000e220000000a00 */
[----:B------:R-:W-:Y:S01]  /*0150*/  @P0 MOV R11, 0x3f800000 ;  /* 0x3f800000000b0802 */ /* 0x000fe20000000f00 */
[----:B0-----:R-:W-:-:S05]  /*0160*/  @P0 IMAD.WIDE R6, R9, 0x4, R6 ;  /* 0x0000000409060825 */ /* 0x001fca00078e0206 */
[----:B------:R0:W-:Y:S01]  /*0170*/  @P0 STG.E desc[UR4][R6.64], R11 ;  /* 0x0000000b06000986 */ /* 0x0001e2000c101904 */
[----:B------:R-:W-:Y:S05]  /*0180*/  @P0 EXIT ;  /* 0x000000000000094d */ /* 0x000fea0003800000 */
[----:B------:R-:W1:Y:S02]  /*0190*/  LDC.64 R2, c[0x0][0x390] ;  /* 0x0000e400ff027b82 */ /* 0x000e640000000a00 */
[----:B-1----:R-:W-:-:S05]  /*01a0*/  IMAD.WIDE R2, R9, 0x4, R2 ;  /* 0x0000000409027825 */ /* 0x002fca00078e0202 */
[----:B------:R-:W-:Y:S01]  /*01b0*/  STG.E desc[UR4][R2.64], RZ ;  /* 0x000000ff02007986 */ /* 0x000fe2000c101904 */
[----:B------:R-:W-:Y:S05]  /*01c0*/  EXIT ;  /* 0x000000000000794d */ /* 0x000fea0003800000 */
.L_x_3:
        /* <DEDUP_REMOVED lines=11> */
.L_x_8:


//--------------------- .text._Z17normalize_weightsPff --------------------------
	.section	.text._Z17normalize_weightsPff,"ax",@progbits
	.align	128
        .global         _Z17normalize_weightsPff
        .type           _Z17normalize_weightsPff,@function
        .size           _Z17normalize_weightsPff,(.L_x_9 - _Z17normalize_weightsPff)
        .other          _Z17normalize_weightsPff,@"STO_CUDA_ENTRY STV_DEFAULT"
_Z17normalize_weightsPff:
.text._Z17normalize_weightsPff:
[----:B------:R-:W-:Y:S01]  /*0000*/  LDC R1, c[0x0][0x37c] ;  /* 0x0000df00ff017b82 */ /* 0x000fe20000000800 */
[----:B------:R-:W0:Y:S07]  /*0010*/  S2R R0, SR_TID.X ;  /* 0x0000000000007919 */ /* 0x000e2e0000002100 */
[----:B------:R-:W0:Y:S01]  /*0020*/  S2UR UR6, SR_CTAID.X ;  /* 0x00000000000679c3 */ /* 0x000e220000002500 */
[----:B------:R-:W1:Y:S07]  /*0030*/  LDCU.64 UR4, c[0x0][0x358] ;  /* 0x00006b00ff0477ac */ /* 0x000e6e0008000a00 */
[----:B------:R-:W0:Y:S08]  /*0040*/  LDC R5, c[0x0][0x360] ;  /* 0x0000d800ff057b82 */ /* 0x000e300000000800 */
[----:B------:R-:W2:Y:S01]  /*0050*/  LDC.64 R2, c[0x0][0x380] ;  /* 0x0000e000ff027b82 */ /* 0x000ea20000000a00 */
[----:B0-----:R-:W-:Y:S01]  /*0060*/  IMAD R5, R5, UR6, R0 ;  /* 0x0000000605057c24 */ /* 0x001fe2000f8e0200 */
[----:B------:R-:W0:Y:S03]  /*0070*/  LDCU UR6, c[0x0][0x388] ;  /* 0x00007100ff0677ac */ /* 0x000e260008000800 */
[----:B--2---:R-:W-:-:S05]  /*0080*/  IMAD.WIDE R2, R5, 0x4, R2 ;  /* 0x0000000405027825 */ /* 0x004fca00078e0202 */
[----:B-1----:R-:W2:Y:S02]  /*0090*/  LDG.E R0, desc[UR4][R2.64] ;  /* 0x0000000402007981 */ /* 0x002ea4000c1e1900 */
[----:B--2---:R-:W-:-:S04]  /*00a0*/  FADD R0, R0, -0.5 ;  /* 0xbf00000000007421 */ /* 0x004fc80000000000 */
[----:B------:R-:W-:-:S04]  /*00b0*/  FADD R0, R0, R0 ;  /* 0x0000000000007221 */ /* 0x000fc80000000000 */
[----:B0-----:R-:W-:-:S05]  /*00c0*/  FMUL R5, R0, UR6 ;  /* 0x0000000600057c20 */ /* 0x001fca0008400000 */
[----:B------:R-:W-:Y:S01]  /*00d0*/  STG.E desc[UR4][R2.64], R5 ;  /* 0x0000000502007986 */ /* 0x000fe2000c101904 */
[----:B------:R-:W-:Y:S05]  /*00e0*/  EXIT ;  /* 0x000000000000794d */ /* 0x000fea0003800000 */
.L_x_4:
        /* <DEDUP_REMOVED lines=9> */
.L_x_9:


//--------------------- .nv.shared.reserved.0     --------------------------
	.section	.nv.shared.reserved.0,"aw",@nobits
	.weak		__nv_reservedSMEM_offset_0_alias
	.size		__nv_reservedSMEM_offset_0_alias, 0, 64
	.other		__nv_reservedSMEM_offset_0_alias,@"STO_CUDA_RESERVED_SHARED STV_DEFAULT"
__nv_reservedSMEM_offset_0_alias:
	.zero		0
	.zero		64


//--------------------- .nv.constant0._Z13deltas_hiddenPfS_S_S_i --------------------------
	.section	.nv.constant0._Z13deltas_hiddenPfS_S_S_i,"a",@progbits
	.sectionflags	@""
	.align	4
.nv.constant0._Z13deltas_hiddenPfS_S_S_i:
	.zero		932


//--------------------- .nv.constant0._Z13deltas_outputPfS_S_i --------------------------
	.section	.nv.constant0._Z13deltas_outputPfS_S_i,"a",@progbits
	.sectionflags	@""
	.align	4
.nv.constant0._Z13deltas_outputPfS_S_i:
	.zero		924


//--------------------- .nv.constant0._Z14forward_outputPfS_S_ --------------------------
	.section	.nv.constant0._Z14forward_outputPfS_S_,"a",@progbits
	.sectionflags	@""
	.align	4
.nv.constant0._Z14forward_outputPfS_S_:
	.zero		920


//--------------------- .nv.constant0._Z14forward_hiddenPfS_S_ --------------------------
	.section	.nv.constant0._Z14forward_hiddenPfS_S_,"a",@progbits
	.sectionflags	@""
	.align	4
.nv.constant0._Z14forward_hiddenPfS_S_:
	.zero		920


//--------------------- .nv.constant0._Z17normalize_weightsPff --------------------------
	.section	.nv.constant0._Z17normalize_weightsPff,"a",@progbits
	.sectionflags	@""
	.align	4
.nv.constant0._Z17normalize_weightsPff:
	.zero		908


//--------------------- SYMBOLS --------------------------

	.type		.nv.reservedSmem.offset0,@object
	.size		.nv.reservedSmem.offset0,0x4
